//
// Generated by NVIDIA NVVM Compiler
//
// Compiler Build ID: CL-36424714
// Cuda compilation tools, release 13.0, V13.0.88
// Based on NVVM 20.0.0
//

.version 9.0
.target sm_100
.address_size 64

	// .globl	_Z22updateIsingModelKernelPiS_i
// _ZZ22updateIsingModelKernelPiS_iE10sharedGrid has been demoted

.visible .entry _Z22updateIsingModelKernelPiS_i(
	.param .u64 .ptr .align 1 _Z22updateIsingModelKernelPiS_i_param_0,
	.param .u64 .ptr .align 1 _Z22updateIsingModelKernelPiS_i_param_1,
	.param .u32 _Z22updateIsingModelKernelPiS_i_param_2
)
{
	.reg .pred 	%p<9>;
	.reg .b32 	%r<60>;
	.reg .b64 	%rd<17>;
	// demoted variable
	.shared .align 4 .b8 _ZZ22updateIsingModelKernelPiS_iE10sharedGrid[4624];
	ld.param.u64 	%rd3, [_Z22updateIsingModelKernelPiS_i_param_0];
	ld.param.u64 	%rd2, [_Z22updateIsingModelKernelPiS_i_param_1];
	ld.param.u32 	%r12, [_Z22updateIsingModelKernelPiS_i_param_2];
	cvta.to.global.u64 	%rd1, %rd3;
	mov.u32 	%r13, %ctaid.y;
	mov.u32 	%r1, %ntid.y;
	mov.u32 	%r14, %ctaid.x;
	mov.u32 	%r2, %ntid.x;
	mov.u32 	%r3, %tid.y;
	mov.u32 	%r4, %tid.x;
	mad.lo.s32 	%r5, %r13, %r1, %r3;
	mad.lo.s32 	%r15, %r14, %r2, %r4;
	mul.lo.s32 	%r7, %r12, %r5;
	add.s32 	%r8, %r7, %r15;
	bar.sync 	0;
	max.s32 	%r16, %r5, %r15;
	setp.lt.s32 	%p1, %r16, %r12;
	setp.ge.s32 	%p2, %r16, %r12;
	mov.u32 	%r17, _ZZ22updateIsingModelKernelPiS_iE10sharedGrid;
	mad.lo.s32 	%r18, %r3, 136, %r17;
	add.s32 	%r9, %r18, 136;
	shl.b32 	%r19, %r4, 2;
	add.s32 	%r10, %r9, %r19;
	@%p2 bra 	$L__BB0_2;
	mul.wide.s32 	%rd4, %r8, 4;
	add.s64 	%rd5, %rd1, %rd4;
	ld.global.u32 	%r20, [%rd5];
	st.shared.u32 	[%r10+4], %r20;
$L__BB0_2:
	setp.ne.s32 	%p3, %r4, 0;
	@%p3 bra 	$L__BB0_4;
	add.s32 	%r28, %r15, %r12;
	add.s32 	%r29, %r28, -1;
	rem.s32 	%r30, %r29, %r12;
	add.s32 	%r31, %r30, %r7;
	mul.wide.s32 	%rd8, %r31, 4;
	add.s64 	%rd9, %rd1, %rd8;
	ld.global.u32 	%r32, [%rd9];
	st.shared.u32 	[%r9], %r32;
	bra.uni 	$L__BB0_6;
$L__BB0_4:
	add.s32 	%r21, %r2, -1;
	setp.ne.s32 	%p4, %r4, %r21;
	@%p4 bra 	$L__BB0_6;
	add.s32 	%r22, %r15, 1;
	rem.s32 	%r23, %r22, %r12;
	add.s32 	%r24, %r23, %r7;
	mul.wide.s32 	%rd6, %r24, 4;
	add.s64 	%rd7, %rd1, %rd6;
	ld.global.u32 	%r25, [%rd7];
	shl.b32 	%r26, %r2, 2;
	add.s32 	%r27, %r9, %r26;
	st.shared.u32 	[%r27+4], %r25;
$L__BB0_6:
	setp.ne.s32 	%p5, %r3, 0;
	@%p5 bra 	$L__BB0_8;
	add.s32 	%r42, %r5, %r12;
	add.s32 	%r43, %r42, -1;
	rem.s32 	%r44, %r43, %r12;
	mad.lo.s32 	%r45, %r44, %r12, %r15;
	mul.wide.s32 	%rd12, %r45, 4;
	add.s64 	%rd13, %rd1, %rd12;
	ld.global.u32 	%r46, [%rd13];
	add.s32 	%r49, %r17, %r19;
	st.shared.u32 	[%r49+4], %r46;
	bra.uni 	$L__BB0_10;
$L__BB0_8:
	add.s32 	%r33, %r1, -1;
	setp.ne.s32 	%p6, %r3, %r33;
	@%p6 bra 	$L__BB0_10;
	add.s32 	%r34, %r5, 1;
	rem.s32 	%r35, %r34, %r12;
	mad.lo.s32 	%r36, %r35, %r12, %r15;
	mul.wide.s32 	%rd10, %r36, 4;
	add.s64 	%rd11, %rd1, %rd10;
	ld.global.u32 	%r37, [%rd11];
	mad.lo.s32 	%r39, %r1, 136, %r17;
	add.s32 	%r41, %r39, %r19;
	st.shared.u32 	[%r41+140], %r37;
$L__BB0_10:
	bar.sync 	0;
	not.pred 	%p7, %p1;
	@%p7 bra 	$L__BB0_12;
	ld.shared.u32 	%r50, [%r10+-132];
	ld.shared.u32 	%r51, [%r10];
	ld.shared.u32 	%r52, [%r10+4];
	ld.shared.u32 	%r53, [%r10+140];
	ld.shared.u32 	%r54, [%r10+8];
	add.s32 	%r55, %r51, %r50;
	add.s32 	%r56, %r55, %r52;
	add.s32 	%r57, %r56, %r53;
	add.s32 	%r58, %r57, %r54;
	setp.lt.s32 	%p8, %r58, 1;
	selp.b32 	%r59, -1, 1, %p8;
	cvta.to.global.u64 	%rd14, %rd2;
	mul.wide.s32 	%rd15, %r8, 4;
	add.s64 	%rd16, %rd14, %rd15;
	st.global.u32 	[%rd16], %r59;
$L__BB0_12:
	bar.sync 	0;
	ret;

}


// ===== COMPILED SASS (sm_100) =====

	.target	sm_100

	.elftype	@"ET_EXEC"


//--------------------- .note.nv.tkinfo           --------------------------
	.section	.note.nv.tkinfo,"",@"SHT_NOTE"
	.sectionflags	@"SHF_NOTE_NV_TKINFO"
	.tkinfo
        /*0018*/ 	.word	0x00000002
        /*0030*/ 	.string	""
        /*0030*/ 	.string	"ptxas"
        /*0030*/ 	.string	"Cuda compilation tools, release 13.0, V13.0.88"
        /*0030*/ 	.string	"Build cuda_13.0.r13.0/compiler.36424714_0"
        /*0030*/ 	.string	"-arch sm_100 -m 64 "



//--------------------- .note.nv.cuinfo           --------------------------
	.section	.note.nv.cuinfo,"",@"SHT_NOTE"
	.sectionflags	@"SHF_NOTE_NV_CUINFO"
        /*0018*/ 	.short	0x0002
        /*001a*/ 	.short	0x0064
        /*001c*/ 	.short	0x0082
	.zero		2


//--------------------- .nv.info                  --------------------------
	.section	.nv.info,"",@"SHT_CUDA_INFO"
	.align	4


	//----- nvinfo : EIATTR_REGCOUNT
	.align		4
        /*0000*/ 	.byte	0x04, 0x2f
        /*0002*/ 	.short	(.L_1 - .L_0)
	.align		4
.L_0:
        /*0004*/ 	.word	index@(_Z22updateIsingModelKernelPiS_i)
        /*0008*/ 	.word	0x00000015


	//----- nvinfo : EIATTR_FRAME_SIZE
	.align		4
.L_1:
        /*000c*/ 	.byte	0x04, 0x11
        /*000e*/ 	.short	(.L_3 - .L_2)
	.align		4
.L_2:
        /*0010*/ 	.word	index@(_Z22updateIsingModelKernelPiS_i)
        /*0014*/ 	.word	0x00000000


	//----- nvinfo : EIATTR_MIN_STACK_SIZE
	.align		4
.L_3:
        /*0018*/ 	.byte	0x04, 0x12
        /*001a*/ 	.short	(.L_5 - .L_4)
	.align		4
.L_4:
        /*001c*/ 	.word	index@(_Z22updateIsingModelKernelPiS_i)
        /*0020*/ 	.word	0x00000000
.L_5:


//--------------------- .nv.compat                --------------------------
	.section	.nv.compat,"",@"SHT_CUDA_COMPAT_INFO"
	.align	4
        /*0000*/ 	.byte	0x02, 0x09, 0x00, 0x00, 0x02, 0x02, 0x01, 0x00, 0x02, 0x05, 0x05, 0x00, 0x03, 0x07, 0x01, 0x01
        /*0010*/ 	.byte	0x02, 0x03, 0x00, 0x00, 0x02, 0x06, 0x01, 0x00, 0x04, 0x0b, 0x08, 0x00, 0x09, 0x00, 0x00, 0x00
        /*0020*/ 	.byte	0x00, 0x00, 0x00, 0x00


//--------------------- .nv.info._Z22updateIsingModelKernelPiS_i --------------------------
	.section	.nv.info._Z22updateIsingModelKernelPiS_i,"",@"SHT_CUDA_INFO"
	.sectionflags	@""
	.align	4


	//----- nvinfo : EIATTR_CUDA_API_VERSION
	.align		4
        /*0000*/ 	.byte	0x04, 0x37
        /*0002*/ 	.short	(.L_7 - .L_6)
.L_6:
        /*0004*/ 	.word	0x00000082


	//----- nvinfo : EIATTR_KPARAM_INFO
	.align		4
.L_7:
        /*0008*/ 	.byte	0x04, 0x17
        /*000a*/ 	.short	(.L_9 - .L_8)
.L_8:
        /*000c*/ 	.word	0x00000000
        /*0010*/ 	.short	0x0002
        /*0012*/ 	.short	0x0010
        /*0014*/ 	.byte	0x00, 0xf0, 0x11, 0x00


	//----- nvinfo : EIATTR_KPARAM_INFO
	.align		4
.L_9:
        /*0018*/ 	.byte	0x04, 0x17
        /*001a*/ 	.short	(.L_11 - .L_10)
.L_10:
        /*001c*/ 	.word	0x00000000
        /*0020*/ 	.short	0x0001
        /*0022*/ 	.short	0x0008
        /*0024*/ 	.byte	0x00, 0xf5, 0x21, 0x00


	//----- nvinfo : EIATTR_KPARAM_INFO
	.align		4
.L_11:
        /*0028*/ 	.byte	0x04, 0x17
        /*002a*/ 	.short	(.L_13 - .L_12)
.L_12:
        /*002c*/ 	.word	0x00000000
        /*0030*/ 	.short	0x0000
        /*0032*/ 	.short	0x0000
        /*0034*/ 	.byte	0x00, 0xf5, 0x21, 0x00


	//----- nvinfo : EIATTR_SPARSE_MMA_MASK
	.align		4
.L_13:
        /*0038*/ 	.byte	0x03, 0x50
        /*003a*/ 	.short	0x0000


	//----- nvinfo : EIATTR_MAXREG_COUNT
	.align		4
        /*003c*/ 	.byte	0x03, 0x1b
        /*003e*/ 	.short	0x00ff


	//----- nvinfo : EIATTR_NUM_BARRIERS
	.align		4
        /*0040*/ 	.byte	0x02, 0x4c
        /*0042*/ 	.byte	0x01
	.zero		1


	//----- nvinfo : EIATTR_MERCURY_ISA_VERSION
	.align		4
        /*0044*/ 	.byte	0x03, 0x5f
        /*0046*/ 	.short	0x0101


	//----- nvinfo : EIATTR_VRC_CTA_INIT_COUNT
	.align		4
        /*0048*/ 	.byte	0x02, 0x4a
	.zero		1
	.zero		1


	//----- nvinfo : EIATTR_EXIT_INSTR_OFFSETS
	.align		4
        /*004c*/ 	.byte	0x04, 0x1c
        /*004e*/ 	.short	(.L_15 - .L_14)


	//   ....[0]....
.L_14:
        /*0050*/ 	.word	0x00000ad0


	//----- nvinfo : EIATTR_CRS_STACK_SIZE
	.align		4
.L_15:
        /*0054*/ 	.byte	0x04, 0x1e
        /*0056*/ 	.short	(.L_17 - .L_16)
.L_16:
        /*0058*/ 	.word	0x00000000


	//----- nvinfo : EIATTR_CBANK_PARAM_SIZE
	.align		4
.L_17:
        /*005c*/ 	.byte	0x03, 0x19
        /*005e*/ 	.short	0x0014


	//----- nvinfo : EIATTR_PARAM_CBANK
	.align		4
        /*0060*/ 	.byte	0x04, 0x0a
        /*0062*/ 	.short	(.L_19 - .L_18)
	.align		4
.L_18:
        /*0064*/ 	.word	index@(.nv.constant0._Z22updateIsingModelKernelPiS_i)
        /*0068*/ 	.short	0x0380
        /*006a*/ 	.short	0x0014


	//----- nvinfo : EIATTR_SW_WAR
	.align		4
.L_19:
        /*006c*/ 	.byte	0x04, 0x36
        /*006e*/ 	.short	(.L_21 - .L_20)
.L_20:
        /*0070*/ 	.word	0x00000008
.L_21:


//--------------------- .nv.callgraph             --------------------------
	.section	.nv.callgraph,"",@"SHT_CUDA_CALLGRAPH"
	.align	4
	.sectionentsize	8
	.align		4
        /*0000*/ 	.word	0x00000000
	.align		4
        /*0004*/ 	.word	0xffffffff
	.align		4
        /*0008*/ 	.word	0x00000000
	.align		4
        /*000c*/ 	.word	0xfffffffe
	.align		4
        /*0010*/ 	.word	0x00000000
	.align		4
        /*0014*/ 	.word	0xfffffffd
	.align		4
        /*0018*/ 	.word	0x00000000
	.align		4
        /*001c*/ 	.word	0xfffffffc


//--------------------- .text._Z22updateIsingModelKernelPiS_i --------------------------
	.section	.text._Z22updateIsingModelKernelPiS_i,"ax",@progbits
	.align	128
        .global         _Z22updateIsingModelKernelPiS_i
        .type           _Z22updateIsingModelKernelPiS_i,@function
        .size           _Z22updateIsingModelKernelPiS_i,(.L_x_9 - _Z22updateIsingModelKernelPiS_i)
        .other          _Z22updateIsingModelKernelPiS_i,@"STO_CUDA_ENTRY STV_DEFAULT"
_Z22updateIsingModelKernelPiS_i:
.text._Z22updateIsingModelKernelPiS_i:
[----:B------:R-:W-:Y:S01]  /*0000*/  LDC R1, c[0x0][0x37c] ;  /* 0x0000df00ff017b82 */ /* 0x000fe20000000800 */
[----:B------:R-:W0:Y:S07]  /*0010*/  S2R R10, SR_TID.Y ;  /* 0x00000000000a7919 */ /* 0x000e2e0000002200 */
[----:B------:R-:W0:Y:S01]  /*0020*/  LDC R3, c[0x0][0x364] ;  /* 0x0000d900ff037b82 */ /* 0x000e220000000800 */
[----:B------:R-:W1:Y:S07]  /*0030*/  S2R R2, SR_TID.X ;  /* 0x0000000000027919 */ /* 0x000e6e0000002100 */
[----:B------:R-:W-:Y:S08]  /*0040*/  BAR.SYNC.DEFER_BLOCKING 0x0 ;  /* 0x0000000000007b1d */ /* 0x000ff00000010000 */
[----:B------:R-:W0:Y:S08]  /*0050*/  S2UR UR4, SR_CTAID.Y ;  /* 0x00000000000479c3 */ /* 0x000e300000002600 */
[----:B------:R-:W1:Y:S08]  /*0060*/  S2UR UR5, SR_CTAID.X ;  /* 0x00000000000579c3 */ /* 0x000e700000002500 */
[----:B------:R-:W1:Y:S08]  /*0070*/  LDC R11, c[0x0][0x360] ;  /* 0x0000d800ff0b7b82 */ /* 0x000e700000000800 */
[----:B------:R-:W2:Y:S01]  /*0080*/  LDC R7, c[0x0][0x390] ;  /* 0x0000e400ff077b82 */ /* 0x000ea20000000800 */
[----:B0-----:R-:W-:-:S02]  /*0090*/  IMAD R8, R3, UR4, R10 ;  /* 0x0000000403087c24 */ /* 0x001fc4000f8e020a */
[----:B-1----:R-:W-:Y:S01]  /*00a0*/  IMAD R6, R11, UR5, R2 ;  /* 0x000000050b067c24 */ /* 0x002fe2000f8e0202 */
[----:B------:R-:W0:Y:S04]  /*00b0*/  LDCU.64 UR4, c[0x0][0x358] ;  /* 0x00006b00ff0477ac */ /* 0x000e280008000a00 */
[C---:B------:R-:W-:Y:S01]  /*00c0*/  VIMNMX R14, PT, PT, R8.reuse, R6, !PT ;  /* 0x00000006080e7248 */ /* 0x040fe20007fe0100 */
[----:B--2---:R-:W-:-:S03]  /*00d0*/  IMAD R0, R8, R7, R6 ;  /* 0x0000000708007224 */ /* 0x004fc600078e0206 */
[----:B------:R-:W-:-:S13]  /*00e0*/  ISETP.GE.AND P0, PT, R14, R7, PT ;  /* 0x000000070e00720c */ /* 0x000fda0003f06270 */
[----:B------:R-:W1:Y:S02]  /*00f0*/  @!P0 LDC.64 R12, c[0x0][0x380] ;  /* 0x0000e000ff0c8b82 */ /* 0x000e640000000a00 */
[----:B-1----:R-:W-:-:S06]  /*0100*/  @!P0 IMAD.WIDE R12, R0, 0x4, R12 ;  /* 0x00000004000c8825 */ /* 0x002fcc00078e020c */
[----:B0-----:R-:W2:Y:S01]  /*0110*/  @!P0 LDG.E R13, desc[UR4][R12.64] ;  /* 0x000000040c0d8981 */ /* 0x001ea2000c1e1900 */
[----:B------:R-:W-:Y:S01]  /*0120*/  MOV R5, 0x400 ;  /* 0x0000040000057802 */ /* 0x000fe20000000f00 */
[----:B------:R-:W-:Y:S01]  /*0130*/  BSSY.RECONVERGENT B0, `(.L_x_0) ;  /* 0x0000045000007945 */ /* 0x000fe20003800200 */
[----:B------:R-:W-:Y:S01]  /*0140*/  ISETP.NE.AND P1, PT, R2, RZ, PT ;  /* 0x000000ff0200720c */ /* 0x000fe20003f25270 */
[----:B------:R-:W0:Y:S02]  /*0150*/  S2R R4, SR_CgaCtaId ;  /* 0x0000000000047919 */ /* 0x000e240000008800 */
[----:B0-----:R-:W-:-:S05]  /*0160*/  LEA R5, R4, R5, 0x18 ;  /* 0x0000000504057211 */ /* 0x001fca00078ec0ff */
[----:B------:R-:W-:-:S04]  /*0170*/  IMAD R9, R10, 0x88, R5 ;  /* 0x000000880a097824 */ /* 0x000fc800078e0205 */
[----:B------:R-:W-:-:S05]  /*0180*/  IMAD R4, R2, 0x4, R9 ;  /* 0x0000000402047824 */ /* 0x000fca00078e0209 */
[----:B--2---:R0:W-:Y:S01]  /*0190*/  @!P0 STS [R4+0x8c], R13 ;  /* 0x00008c0d04008388 */ /* 0x0041e20000000800 */
[----:B------:R-:W-:Y:S01]  /*01a0*/  ISETP.GE.AND P0, PT, R14, R7, PT ;  /* 0x000000070e00720c */ /* 0x000fe20003f06270 */
[----:B------:R-:W-:-:S12]  /*01b0*/  @P1 BRA `(.L_x_1) ;  /* 0x0000000000701947 */ /* 0x000fd80003800000 */
[----:B------:R-:W-:Y:S02]  /*01c0*/  IABS R15, R7 ;  /* 0x00000007000f7213 */ /* 0x000fe40000000000 */
[----:B------:R-:W-:Y:S02]  /*01d0*/  IADD3 R11, PT, PT, R6, -0x1, R7 ;  /* 0xffffffff060b7810 */ /* 0x000fe40007ffe007 */
[----:B------:R-:W1:Y:S02]  /*01e0*/  I2F.RP R14, R15 ;  /* 0x0000000f000e7306 */ /* 0x000e640000209400 */
[----:B------:R-:W-:-:S06]  /*01f0*/  ISETP.GE.AND P3, PT, R11, RZ, PT ;  /* 0x000000ff0b00720c */ /* 0x000fcc0003f66270 */
[----:B-1----:R-:W1:Y:S02]  /*0200*/  MUFU.RCP R14, R14 ;  /* 0x0000000e000e7308 */ /* 0x002e640000001000 */
[----:B-1----:R-:W-:-:S06]  /*0210*/  VIADD R12, R14, 0xffffffe ;  /* 0x0ffffffe0e0c7836 */ /* 0x002fcc0000000000 */
[----:B0-----:R0:W1:Y:S02]  /*0220*/  F2I.FTZ.U32.TRUNC.NTZ R13, R12 ;  /* 0x0000000c000d7305 */ /* 0x001064000021f000 */
[----:B0-----:R-:W-:Y:S01]  /*0230*/  IMAD.MOV.U32 R12, RZ, RZ, RZ ;  /* 0x000000ffff0c7224 */ /* 0x001fe200078e00ff */
[----:B-1----:R-:W-:-:S05]  /*0240*/  IADD3 R16, PT, PT, RZ, -R13, RZ ;  /* 0x8000000dff107210 */ /* 0x002fca0007ffe0ff */
[----:B------:R-:W-:Y:S01]  /*0250*/  IMAD R17, R16, R15, RZ ;  /* 0x0000000f10117224 */ /* 0x000fe200078e02ff */
[----:B------:R-:W-:-:S03]  /*0260*/  IABS R16, R11 ;  /* 0x0000000b00107213 */ /* 0x000fc60000000000 */
[----:B------:R-:W-:-:S06]  /*0270*/  IMAD.HI.U32 R13, R13, R17, R12 ;  /* 0x000000110d0d7227 */ /* 0x000fcc00078e000c */
[----:B------:R-:W-:-:S04]  /*0280*/  IMAD.HI.U32 R13, R13, R16, RZ ;  /* 0x000000100d0d7227 */ /* 0x000fc800078e00ff */
[----:B------:R-:W-:-:S04]  /*0290*/  IMAD.MOV R13, RZ, RZ, -R13 ;  /* 0x000000ffff0d7224 */ /* 0x000fc800078e0a0d */
[C---:B------:R-:W-:Y:S02]  /*02a0*/  IMAD R14, R15.reuse, R13, R16 ;  /* 0x0000000d0f0e7224 */ /* 0x040fe400078e0210 */
[----:B------:R-:W0:Y:S03]  /*02b0*/  LDC.64 R12, c[0x0][0x380] ;  /* 0x0000e000ff0c7b82 */ /* 0x000e260000000a00 */
[----:B------:R-:W-:-:S13]  /*02c0*/  ISETP.GT.U32.AND P1, PT, R15, R14, PT ;  /* 0x0000000e0f00720c */ /* 0x000fda0003f24070 */
[----:B------:R-:W-:Y:S02]  /*02d0*/  @!P1 IADD3 R14, PT, PT, R14, -R15, RZ ;  /* 0x8000000f0e0e9210 */ /* 0x000fe40007ffe0ff */
[----:B------:R-:W-:Y:S02]  /*02e0*/  ISETP.NE.AND P1, PT, R7, RZ, PT ;  /* 0x000000ff0700720c */ /* 0x000fe40003f25270 */
[----:B------:R-:W-:-:S13]  /*02f0*/  ISETP.GT.U32.AND P2, PT, R15, R14, PT ;  /* 0x0000000e0f00720c */ /* 0x000fda0003f44070 */
[----:B------:R-:W-:-:S04]  /*0300*/  @!P2 IMAD.IADD R14, R14, 0x1, -R15 ;  /* 0x000000010e0ea824 */ /* 0x000fc800078e0a0f */
[----:B------:R-:W-:Y:S01]  /*0310*/  @!P3 IMAD.MOV R14, RZ, RZ, -R14 ;  /* 0x000000ffff0eb224 */ /* 0x000fe200078e0a0e */
[----:B------:R-:W-:-:S05]  /*0320*/  @!P1 LOP3.LUT R14, RZ, R7, RZ, 0x33, !PT ;  /* 0x00000007ff0e9212 */ /* 0x000fca00078e33ff */
[----:B------:R-:W-:-:S04]  /*0330*/  IMAD R11, R8, R7, R14 ;  /* 0x00000007080b7224 */ /* 0x000fc800078e020e */
[----:B0-----:R-:W-:-:S06]  /*0340*/  IMAD.WIDE R12, R11, 0x4, R12 ;  /* 0x000000040b0c7825 */ /* 0x001fcc00078e020c */
[----:B------:R-:W2:Y:S04]  /*0350*/  LDG.E R12, desc[UR4][R12.64] ;  /* 0x000000040c0c7981 */ /* 0x000ea8000c1e1900 */
[----:B--2---:R1:W-:Y:S01]  /*0360*/  STS [R9+0x88], R12 ;  /* 0x0000880c09007388 */ /* 0x0043e20000000800 */
[----:B------:R-:W-:Y:S05]  /*0370*/  BRA `(.L_x_2) ;  /* 0x0000000000807947 */ /* 0x000fea0003800000 */
.L_x_1:
[----:B0-----:R-:W-:-:S04]  /*0380*/  IADD3 R13, PT, PT, R11, -0x1, RZ ;  /* 0xffffffff0b0d7810 */ /* 0x001fc80007ffe0ff */
[----:B------:R-:W-:-:S13]  /*0390*/  ISETP.NE.AND P1, PT, R2, R13, PT ;  /* 0x0000000d0200720c */ /* 0x000fda0003f25270 */
[----:B------:R-:W-:Y:S05]  /*03a0*/  @P1 BRA `(.L_x_2) ;  /* 0x0000000000741947 */ /* 0x000fea0003800000 */
[----:B------:R-:W-:Y:S01]  /*03b0*/  IABS R16, R7 ;  /* 0x0000000700107213 */ /* 0x000fe20000000000 */
[----:B------:R-:W-:Y:S01]  /*03c0*/  IMAD.MOV.U32 R12, RZ, RZ, RZ ;  /* 0x000000ffff0c7224 */ /* 0x000fe200078e00ff */
[----:B------:R-:W-:Y:S02]  /*03d0*/  IADD3 R14, PT, PT, R6, 0x1, RZ ;  /* 0x00000001060e7810 */ /* 0x000fe40007ffe0ff */
[----:B------:R-:W0:Y:S01]  /*03e0*/  I2F.RP R17, R16 ;  /* 0x0000001000117306 */ /* 0x000e220000209400 */
[----:B------:R-:W-:Y:S02]  /*03f0*/  ISETP.NE.AND P3, PT, R7, RZ, PT ;  /* 0x000000ff0700720c */ /* 0x000fe40003f65270 */
[----:B------:R-:W-:Y:S02]  /*0400*/  IABS R18, R14 ;  /* 0x0000000e00127213 */ /* 0x000fe40000000000 */
[----:B------:R-:W-:-:S03]  /*0410*/  ISETP.GE.AND P2, PT, R14, RZ, PT ;  /* 0x000000ff0e00720c */ /* 0x000fc60003f46270 */
[----:B0-----:R-:W0:Y:S02]  /*0420*/  MUFU.RCP R17, R17 ;  /* 0x0000001100117308 */ /* 0x001e240000001000 */
[----:B0-----:R-:W-:-:S06]  /*0430*/  VIADD R13, R17, 0xffffffe ;  /* 0x0ffffffe110d7836 */ /* 0x001fcc0000000000 */
[----:B------:R-:W0:Y:S02]  /*0440*/  F2I.FTZ.U32.TRUNC.NTZ R13, R13 ;  /* 0x0000000d000d7305 */ /* 0x000e24000021f000 */
[----:B0-----:R-:W-:-:S04]  /*0450*/  IMAD.MOV R15, RZ, RZ, -R13 ;  /* 0x000000ffff0f7224 */ /* 0x001fc800078e0a0d */
[----:B------:R-:W-:-:S04]  /*0460*/  IMAD R15, R15, R16, RZ ;  /* 0x000000100f0f7224 */ /* 0x000fc800078e02ff */
[----:B------:R-:W-:-:S04]  /*0470*/  IMAD.HI.U32 R12, R13, R15, R12 ;  /* 0x0000000f0d0c7227 */ /* 0x000fc800078e000c */
[----:B------:R-:W-:-:S04]  /*0480*/  IMAD.MOV.U32 R15, RZ, RZ, R18 ;  /* 0x000000ffff0f7224 */ /* 0x000fc800078e0012 */
[----:B------:R-:W-:-:S05]  /*0490*/  IMAD.HI.U32 R12, R12, R15, RZ ;  /* 0x0000000f0c0c7227 */ /* 0x000fca00078e00ff */
[----:B------:R-:W-:-:S05]  /*04a0*/  IADD3 R12, PT, PT, -R12, RZ, RZ ;  /* 0x000000ff0c0c7210 */ /* 0x000fca0007ffe1ff */
[C---:B------:R-:W-:Y:S02]  /*04b0*/  IMAD R15, R16.reuse, R12, R15 ;  /* 0x0000000c100f7224 */ /* 0x040fe400078e020f */
[----:B------:R-:W0:Y:S03]  /*04c0*/  LDC.64 R12, c[0x0][0x380] ;  /* 0x0000e000ff0c7b82 */ /* 0x000e260000000a00 */
[----:B------:R-:W-:-:S13]  /*04d0*/  ISETP.GT.U32.AND P1, PT, R16, R15, PT ;  /* 0x0000000f1000720c */ /* 0x000fda0003f24070 */
[----:B------:R-:W-:-:S05]  /*04e0*/  @!P1 IMAD.IADD R15, R15, 0x1, -R16 ;  /* 0x000000010f0f9824 */ /* 0x000fca00078e0a10 */
[----:B------:R-:W-:-:S13]  /*04f0*/  ISETP.GT.U32.AND P1, PT, R16, R15, PT ;  /* 0x0000000f1000720c */ /* 0x000fda0003f24070 */
[----:B------:R-:W-:-:S05]  /*0500*/  @!P1 IMAD.IADD R15, R15, 0x1, -R16 ;  /* 0x000000010f0f9824 */ /* 0x000fca00078e0a10 */
[----:B------:R-:W-:Y:S02]  /*0510*/  @!P2 IADD3 R15, PT, PT, -R15, RZ, RZ ;  /* 0x000000ff0f0fa210 */ /* 0x000fe40007ffe1ff */
[----:B------:R-:W-:-:S05]  /*0520*/  @!P3 LOP3.LUT R15, RZ, R7, RZ, 0x33, !PT ;  /* 0x00000007ff0fb212 */ /* 0x000fca00078e33ff */
[----:B------:R-:W-:-:S04]  /*0530*/  IMAD R15, R8, R7, R15 ;  /* 0x00000007080f7224 */ /* 0x000fc800078e020f */
[----:B0-----:R-:W-:-:S06]  /*0540*/  IMAD.WIDE R12, R15, 0x4, R12 ;  /* 0x000000040f0c7825 */ /* 0x001fcc00078e020c */
[----:B------:R-:W2:Y:S01]  /*0550*/  LDG.E R12, desc[UR4][R12.64] ;  /* 0x000000040c0c7981 */ /* 0x000ea2000c1e1900 */
[----:B------:R-:W-:-:S05]  /*0560*/  IMAD R9, R11, 0x4, R9 ;  /* 0x000000040b097824 */ /* 0x000fca00078e0209 */
[----:B--2---:R0:W-:Y:S02]  /*0570*/  STS [R9+0x8c], R12 ;  /* 0x00008c0c09007388 */ /* 0x0041e40000000800 */
.L_x_2:
[----:B------:R-:W-:Y:S05]  /*0580*/  BSYNC.RECONVERGENT B0 ;  /* 0x0000000000007941 */ /* 0x000fea0003800200 */
.L_x_0:
[----:B------:R-:W-:Y:S01]  /*0590*/  ISETP.NE.AND P1, PT, R10, RZ, PT ;  /* 0x000000ff0a00720c */ /* 0x000fe20003f25270 */
[----:B------:R-:W-:-:S12]  /*05a0*/  BSSY.RECONVERGENT B0, `(.L_x_3) ;  /* 0x0000040000007945 */ /* 0x000fd80003800200 */
[----:B------:R-:W-:Y:S05]  /*05b0*/  @P1 BRA `(.L_x_4) ;  /* 0x0000000000741947 */ /* 0x000fea0003800000 */
[----:B------:R-:W-:Y:S02]  /*05c0*/  IABS R11, R7 ;  /* 0x00000007000b7213 */ /* 0x000fe40000000000 */
[----:B------:R-:W-:Y:S01]  /*05d0*/  IADD3 R3, PT, PT, R8, -0x1, R7 ;  /* 0xffffffff08037810 */ /* 0x000fe20007ffe007 */
[----:B------:R-:W-:Y:S01]  /*05e0*/  IMAD.MOV.U32 R8, RZ, RZ, RZ ;  /* 0x000000ffff087224 */ /* 0x000fe200078e00ff */
[----:B01----:R-:W0:Y:S01]  /*05f0*/  I2F.RP R12, R11 ;  /* 0x0000000b000c7306 */ /* 0x003e220000209400 */
[----:B------:R-:W-:Y:S02]  /*0600*/  ISETP.NE.AND P3, PT, R7, RZ, PT ;  /* 0x000000ff0700720c */ /* 0x000fe40003f65270 */
[----:B------:R-:W-:-:S05]  /*0610*/  ISETP.GE.AND P2, PT, R3, RZ, PT ;  /* 0x000000ff0300720c */ /* 0x000fca0003f46270 */
[----:B0-----:R-:W0:Y:S02]  /*0620*/  MUFU.RCP R12, R12 ;  /* 0x0000000c000c7308 */ /* 0x001e240000001000 */
[----:B0-----:R-:W-:-:S06]  /*0630*/  VIADD R13, R12, 0xffffffe ;  /* 0x0ffffffe0c0d7836 */ /* 0x001fcc0000000000 */
[----:B------:R-:W0:Y:S02]  /*0640*/  F2I.FTZ.U32.TRUNC.NTZ R9, R13 ;  /* 0x0000000d00097305 */ /* 0x000e24000021f000 */
[----:B0-----:R-:W-:-:S05]  /*0650*/  IADD3 R10, PT, PT, RZ, -R9, RZ ;  /* 0x80000009ff0a7210 */ /* 0x001fca0007ffe0ff */
        /* <DEDUP_REMOVED lines=8> */
[----:B------:R-:W-:-:S04]  /*06e0*/  @!P1 IADD3 R10, PT, PT, R10, -R11, RZ ;  /* 0x8000000b0a0a9210 */ /* 0x000fc80007ffe0ff */
[----:B------:R-:W-:-:S13]  /*06f0*/  ISETP.GT.U32.AND P1, PT, R11, R10, PT ;  /* 0x0000000a0b00720c */ /* 0x000fda0003f24070 */
[----:B------:R-:W-:-:S04]  /*0700*/  @!P1 IMAD.IADD R10, R10, 0x1, -R11 ;  /* 0x000000010a0a9824 */ /* 0x000fc800078e0a0b */
[----:B------:R-:W-:Y:S01]  /*0710*/  @!P2 IMAD.MOV R10, RZ, RZ, -R10 ;  /* 0x000000ffff0aa224 */ /* 0x000fe200078e0a0a */
[----:B------:R-:W-:-:S05]  /*0720*/  @!P3 LOP3.LUT R10, RZ, R7, RZ, 0x33, !PT ;  /* 0x00000007ff0ab212 */ /* 0x000fca00078e33ff */
[----:B------:R-:W-:-:S04]  /*0730*/  IMAD R7, R10, R7, R6 ;  /* 0x000000070a077224 */ /* 0x000fc800078e0206 */
[----:B0-----:R-:W-:-:S06]  /*0740*/  IMAD.WIDE R6, R7, 0x4, R8 ;  /* 0x0000000407067825 */ /* 0x001fcc00078e0208 */
[----:B------:R-:W2:Y:S01]  /*0750*/  LDG.E R6, desc[UR4][R6.64] ;  /* 0x0000000406067981 */ /* 0x000ea2000c1e1900 */
[----:B------:R-:W-:-:S05]  /*0760*/  LEA R5, R2, R5, 0x2 ;  /* 0x0000000502057211 */ /* 0x000fca00078e10ff */
[----:B--2---:R0:W-:Y:S01]  /*0770*/  STS [R5+0x4], R6 ;  /* 0x0000040605007388 */ /* 0x0041e20000000800 */
[----:B------:R-:W-:Y:S05]  /*0780*/  BRA `(.L_x_5) ;  /* 0x0000000000847947 */ /* 0x000fea0003800000 */
.L_x_4:
[----:B01----:R-:W-:-:S05]  /*0790*/  VIADD R9, R3, 0xffffffff ;  /* 0xffffffff03097836 */ /* 0x003fca0000000000 */
[----:B------:R-:W-:-:S13]  /*07a0*/  ISETP.NE.AND P1, PT, R10, R9, PT ;  /* 0x000000090a00720c */ /* 0x000fda0003f25270 */
[----:B------:R-:W-:Y:S05]  /*07b0*/  @P1 BRA `(.L_x_5) ;  /* 0x0000000000781947 */ /* 0x000fea0003800000 */
[----:B------:R-:W-:Y:S02]  /*07c0*/  IABS R12, R7 ;  /* 0x00000007000c7213 */ /* 0x000fe40000000000 */
[----:B------:R-:W-:Y:S01]  /*07d0*/  IADD3 R10, PT, PT, R8, 0x1, RZ ;  /* 0x00000001080a7810 */ /* 0x000fe20007ffe0ff */
[----:B------:R-:W-:Y:S01]  /*07e0*/  IMAD.MOV.U32 R8, RZ, RZ, RZ ;  /* 0x000000ffff087224 */ /* 0x000fe200078e00ff */
[----:B------:R-:W0:Y:S01]  /*07f0*/  I2F.RP R13, R12 ;  /* 0x0000000c000d7306 */ /* 0x000e220000209400 */
[----:B------:R-:W-:Y:S02]  /*0800*/  ISETP.NE.AND P3, PT, R7, RZ, PT ;  /* 0x000000ff0700720c */ /* 0x000fe40003f65270 */
[----:B------:R-:W-:Y:S02]  /*0810*/  IABS R14, R10 ;  /* 0x0000000a000e7213 */ /* 0x000fe40000000000 */
[----:B------:R-:W-:-:S03]  /*0820*/  ISETP.GE.AND P2, PT, R10, RZ, PT ;  /* 0x000000ff0a00720c */ /* 0x000fc60003f46270 */
[----:B0-----:R-:W0:Y:S02]  /*0830*/  MUFU.RCP R13, R13 ;  /* 0x0000000d000d7308 */ /* 0x001e240000001000 */
[----:B0-----:R-:W-:-:S06]  /*0840*/  IADD3 R9, PT, PT, R13, 0xffffffe, RZ ;  /* 0x0ffffffe0d097810 */ /* 0x001fcc0007ffe0ff */
[----:B------:R-:W0:Y:S02]  /*0850*/  F2I.FTZ.U32.TRUNC.NTZ R9, R9 ;  /* 0x0000000900097305 */ /* 0x000e24000021f000 */
[----:B0-----:R-:W-:-:S04]  /*0860*/  IMAD.MOV R11, RZ, RZ, -R9 ;  /* 0x000000ffff0b7224 */ /* 0x001fc800078e0a09 */
[----:B------:R-:W-:-:S04]  /*0870*/  IMAD R11, R11, R12, RZ ;  /* 0x0000000c0b0b7224 */ /* 0x000fc800078e02ff */
[----:B------:R-:W-:Y:S01]  /*0880*/  IMAD.HI.U32 R8, R9, R11, R8 ;  /* 0x0000000b09087227 */ /* 0x000fe200078e0008 */
[----:B------:R-:W-:-:S05]  /*0890*/  MOV R11, R14 ;  /* 0x0000000e000b7202 */ /* 0x000fca0000000f00 */
[----:B------:R-:W-:-:S04]  /*08a0*/  IMAD.HI.U32 R8, R8, R11, RZ ;  /* 0x0000000b08087227 */ /* 0x000fc800078e00ff */
[----:B------:R-:W-:-:S04]  /*08b0*/  IMAD.MOV R8, RZ, RZ, -R8 ;  /* 0x000000ffff087224 */ /* 0x000fc800078e0a08 */
[C---:B------:R-:W-:Y:S02]  /*08c0*/  IMAD R11, R12.reuse, R8, R11 ;  /* 0x000000080c0b7224 */ /* 0x040fe400078e020b */
[----:B------:R-:W0:Y:S03]  /*08d0*/  LDC.64 R8, c[0x0][0x380] ;  /* 0x0000e000ff087b82 */ /* 0x000e260000000a00 */
[----:B------:R-:W-:-:S13]  /*08e0*/  ISETP.GT.U32.AND P1, PT, R12, R11, PT ;  /* 0x0000000b0c00720c */ /* 0x000fda0003f24070 */
[----:B------:R-:W-:-:S04]  /*08f0*/  @!P1 IADD3 R11, PT, PT, R11, -R12, RZ ;  /* 0x8000000c0b0b9210 */ /* 0x000fc80007ffe0ff */
[----:B------:R-:W-:-:S13]  /*0900*/  ISETP.GT.U32.AND P1, PT, R12, R11, PT ;  /* 0x0000000b0c00720c */ /* 0x000fda0003f24070 */
[----:B------:R-:W-:-:S05]  /*0910*/  @!P1 IMAD.IADD R11, R11, 0x1, -R12 ;  /* 0x000000010b0b9824 */ /* 0x000fca00078e0a0c */
[----:B------:R-:W-:Y:S02]  /*0920*/  @!P2 IADD3 R11, PT, PT, -R11, RZ, RZ ;  /* 0x000000ff0b0ba210 */ /* 0x000fe40007ffe1ff */
[----:B------:R-:W-:-:S05]  /*0930*/  @!P3 LOP3.LUT R11, RZ, R7, RZ, 0x33, !PT ;  /* 0x00000007ff0bb212 */ /* 0x000fca00078e33ff */
[----:B------:R-:W-:-:S04]  /*0940*/  IMAD R7, R11, R7, R6 ;  /* 0x000000070b077224 */ /* 0x000fc800078e0206 */
[----:B0-----:R-:W-:-:S06]  /*0950*/  IMAD.WIDE R6, R7, 0x4, R8 ;  /* 0x0000000407067825 */ /* 0x001fcc00078e0208 */
[----:B------:R-:W2:Y:S01]  /*0960*/  LDG.E R6, desc[UR4][R6.64] ;  /* 0x0000000406067981 */ /* 0x000ea2000c1e1900 */
[----:B------:R-:W-:-:S04]  /*0970*/  IMAD R3, R3, 0x88, R5 ;  /* 0x0000008803037824 */ /* 0x000fc800078e0205 */
[----:B------:R-:W-:-:S05]  /*0980*/  IMAD R3, R2, 0x4, R3 ;  /* 0x0000000402037824 */ /* 0x000fca00078e0203 */
[----:B--2---:R1:W-:Y:S02]  /*0990*/  STS [R3+0x8c], R6 ;  /* 0x00008c0603007388 */ /* 0x0043e40000000800 */
.L_x_5:
[----:B------:R-:W-:Y:S05]  /*09a0*/  BSYNC.RECONVERGENT B0 ;  /* 0x0000000000007941 */ /* 0x000fea0003800200 */
.L_x_3:
[----:B------:R-:W-:Y:S06]  /*09b0*/  BAR.SYNC.DEFER_BLOCKING 0x0 ;  /* 0x0000000000007b1d */ /* 0x000fec0000010000 */
[----:B------:R-:W-:Y:S04]  /*09c0*/  BSSY.RECONVERGENT B0, `(.L_x_6) ;  /* 0x000000f000007945 */ /* 0x000fe80003800200 */
[----:B------:R-:W-:Y:S05]  /*09d0*/  @P0 BRA `(.L_x_7) ;  /* 0x0000000000340947 */ /* 0x000fea0003800000 */
[----:B0-----:R-:W-:Y:S01]  /*09e0*/  LDS R5, [R4+0x4] ;  /* 0x0000040004057984 */ /* 0x001fe20000000800 */
[----:B-1----:R-:W0:Y:S03]  /*09f0*/  LDC.64 R2, c[0x0][0x388] ;  /* 0x0000e200ff027b82 */ /* 0x002e260000000a00 */
[----:B------:R-:W-:Y:S04]  /*0a00*/  LDS R6, [R4+0x88] ;  /* 0x0000880004067984 */ /* 0x000fe80000000800 */
[----:B------:R-:W1:Y:S04]  /*0a10*/  LDS R7, [R4+0x8c] ;  /* 0x00008c0004077984 */ /* 0x000e680000000800 */
[----:B------:R-:W-:Y:S04]  /*0a20*/  LDS R8, [R4+0x114] ;  /* 0x0001140004087984 */ /* 0x000fe80000000800 */
[----:B------:R-:W2:Y:S01]  /*0a30*/  LDS R9, [R4+0x90] ;  /* 0x0000900004097984 */ /* 0x000ea20000000800 */
[----:B0-----:R-:W-:Y:S01]  /*0a40*/  IMAD.WIDE R2, R0, 0x4, R2 ;  /* 0x0000000400027825 */ /* 0x001fe200078e0202 */
[----:B-1----:R-:W-:-:S02]  /*0a50*/  IADD3 R5, PT, PT, R7, R6, R5 ;  /* 0x0000000607057210 */ /* 0x002fc40007ffe005 */
[----:B------:R-:W-:Y:S02]  /*0a60*/  MOV R6, 0xffffffff ;  /* 0xffffffff00067802 */ /* 0x000fe40000000f00 */
[----:B--2---:R-:W-:-:S04]  /*0a70*/  IADD3 R5, PT, PT, R9, R5, R8 ;  /* 0x0000000509057210 */ /* 0x004fc80007ffe008 */
[----:B------:R-:W-:-:S04]  /*0a80*/  ISETP.GE.AND P0, PT, R5, 0x1, PT ;  /* 0x000000010500780c */ /* 0x000fc80003f06270 */
[----:B------:R-:W-:-:S05]  /*0a90*/  SEL R5, R6, 0x1, !P0 ;  /* 0x0000000106057807 */ /* 0x000fca0004000000 */
[----:B------:R2:W-:Y:S04]  /*0aa0*/  STG.E desc[UR4][R2.64], R5 ;  /* 0x0000000502007986 */ /* 0x0005e8000c101904 */
.L_x_7:
[----:B------:R-:W-:Y:S05]  /*0ab0*/  BSYNC.RECONVERGENT B0 ;  /* 0x0000000000007941 */ /* 0x000fea0003800200 */
.L_x_6:
[----:B------:R-:W-:Y:S06]  /*0ac0*/  BAR.SYNC.DEFER_BLOCKING 0x0 ;  /* 0x0000000000007b1d */ /* 0x000fec0000010000 */
[----:B------:R-:W-:Y:S05]  /*0ad0*/  EXIT ;  /* 0x000000000000794d */ /* 0x000fea0003800000 */
.L_x_8:
[----:B------:R-:W-:-:S00]  /*0ae0*/  BRA `(.L_x_8) ;  /* 0xfffffffc00fc7947 */ /* 0x000fc0000383ffff */
[----:B------:R-:W-:-:S00]  /*0af0*/  NOP ;  /* 0x0000000000007918 */ /* 0x000fc00000000000 */
        /* <DEDUP_REMOVED lines=8> */
.L_x_9:


//--------------------- .nv.shared._Z22updateIsingModelKernelPiS_i --------------------------
	.section	.nv.shared._Z22updateIsingModelKernelPiS_i,"aw",@nobits
	.sectionflags	@""
	.align	4
.nv.shared._Z22updateIsingModelKernelPiS_i:
	.zero		5648


//--------------------- .nv.shared.reserved.0     --------------------------
	.section	.nv.shared.reserved.0,"aw",@nobits
	.weak		__nv_reservedSMEM_offset_0_alias
	.size		__nv_reservedSMEM_offset_0_alias, 0, 64
	.other		__nv_reservedSMEM_offset_0_alias,@"STO_CUDA_RESERVED_SHARED STV_DEFAULT"
__nv_reservedSMEM_offset_0_alias:
	.zero		0
	.zero		64


//--------------------- .nv.constant0._Z22updateIsingModelKernelPiS_i --------------------------
	.section	.nv.constant0._Z22updateIsingModelKernelPiS_i,"a",@progbits
	.sectionflags	@""
	.align	4
.nv.constant0._Z22updateIsingModelKernelPiS_i:
	.zero		916


//--------------------- SYMBOLS --------------------------

	.type		.nv.reservedSmem.offset0,@object
	.size		.nv.reservedSmem.offset0,0x4
	.type		.nv.reservedSmem.cap,@object
	.size		.nv.reservedSmem.cap,0x4
